//
// Generated by NVIDIA NVVM Compiler
//
// Compiler Build ID: CL-36424714
// Cuda compilation tools, release 13.0, V13.0.88
// Based on NVVM 20.0.0
//

.version 9.0
.target sm_100
.address_size 64

	// .globl	_Z15BlackScholesGPUPfS_S_S_S_S_S_ffi

.visible .entry _Z15BlackScholesGPUPfS_S_S_S_S_S_ffi(
	.param .u64 .ptr .align 1 _Z15BlackScholesGPUPfS_S_S_S_S_S_ffi_param_0,
	.param .u64 .ptr .align 1 _Z15BlackScholesGPUPfS_S_S_S_S_S_ffi_param_1,
	.param .u64 .ptr .align 1 _Z15BlackScholesGPUPfS_S_S_S_S_S_ffi_param_2,
	.param .u64 .ptr .align 1 _Z15BlackScholesGPUPfS_S_S_S_S_S_ffi_param_3,
	.param .u64 .ptr .align 1 _Z15BlackScholesGPUPfS_S_S_S_S_S_ffi_param_4,
	.param .u64 .ptr .align 1 _Z15BlackScholesGPUPfS_S_S_S_S_S_ffi_param_5,
	.param .u64 .ptr .align 1 _Z15BlackScholesGPUPfS_S_S_S_S_S_ffi_param_6,
	.param .f32 _Z15BlackScholesGPUPfS_S_S_S_S_S_ffi_param_7,
	.param .f32 _Z15BlackScholesGPUPfS_S_S_S_S_S_ffi_param_8,
	.param .u32 _Z15BlackScholesGPUPfS_S_S_S_S_S_ffi_param_9
)
.maxntid 128
{
	.reg .pred 	%p<11>;
	.reg .b32 	%r<9>;
	.reg .b32 	%f<180>;
	.reg .b64 	%rd<25>;

	ld.param.u64 	%rd2, [_Z15BlackScholesGPUPfS_S_S_S_S_S_ffi_param_1];
	ld.param.u64 	%rd3, [_Z15BlackScholesGPUPfS_S_S_S_S_S_ffi_param_2];
	ld.param.u64 	%rd4, [_Z15BlackScholesGPUPfS_S_S_S_S_S_ffi_param_3];
	ld.param.u64 	%rd5, [_Z15BlackScholesGPUPfS_S_S_S_S_S_ffi_param_4];
	ld.param.u64 	%rd6, [_Z15BlackScholesGPUPfS_S_S_S_S_S_ffi_param_5];
	ld.param.u64 	%rd7, [_Z15BlackScholesGPUPfS_S_S_S_S_S_ffi_param_6];
	ld.param.f32 	%f19, [_Z15BlackScholesGPUPfS_S_S_S_S_S_ffi_param_7];
	ld.param.f32 	%f20, [_Z15BlackScholesGPUPfS_S_S_S_S_S_ffi_param_8];
	cvta.to.global.u64 	%rd8, %rd7;
	cvta.to.global.u64 	%rd9, %rd6;
	cvta.to.global.u64 	%rd10, %rd5;
	mov.u32 	%r2, %ntid.x;
	mov.u32 	%r3, %ctaid.x;
	mov.u32 	%r4, %tid.x;
	mad.lo.s32 	%r1, %r2, %r3, %r4;
	mul.wide.s32 	%rd11, %r1, 4;
	add.s64 	%rd12, %rd10, %rd11;
	ld.global.f32 	%f1, [%rd12];
	add.s64 	%rd13, %rd9, %rd11;
	ld.global.f32 	%f2, [%rd13];
	add.s64 	%rd14, %rd8, %rd11;
	ld.global.f32 	%f3, [%rd14];
	rsqrt.approx.f32 	%f21, %f3;
	mov.f32 	%f22, 0f3F800000;
	div.approx.f32 	%f4, %f22, %f21;
	div.rn.f32 	%f23, %f1, %f2;
	lg2.approx.f32 	%f24, %f23;
	mul.f32 	%f25, %f24, 0f3F317218;
	mul.f32 	%f26, %f20, 0f3F000000;
	fma.rn.f32 	%f27, %f20, %f26, %f19;
	fma.rn.f32 	%f28, %f27, %f3, %f25;
	mul.f32 	%f5, %f20, %f4;
	div.approx.f32 	%f6, %f28, %f5;
	abs.f32 	%f29, %f6;
	setp.gt.f32 	%p1, %f29, 0f41680000;
	mov.f32 	%f30, 0f41680000;
	copysign.f32 	%f31, %f6, %f30;
	selp.f32 	%f32, %f31, %f6, %p1;
	mov.f32 	%f33, 0fBF3504F3;
	mul.rn.f32 	%f7, %f32, %f33;
	neg.f32 	%f34, %f7;
	fma.rn.f32 	%f35, %f32, 0fBF3504F3, %f34;
	fma.rn.f32 	%f8, %f32, 0fB24FE77A, %f35;
	add.rn.f32 	%f9, %f7, %f8;
	abs.f32 	%f36, %f9;
	add.f32 	%f37, %f36, 0fC0800000;
	add.f32 	%f38, %f36, 0f40800000;
	rcp.approx.ftz.f32 	%f39, %f38;
	mul.rn.f32 	%f40, %f37, %f39;
	add.f32 	%f41, %f40, 0f3F800000;
	fma.rn.f32 	%f42, %f41, 0fC0800000, %f36;
	neg.f32 	%f43, %f40;
	fma.rn.f32 	%f44, %f43, %f36, %f42;
	fma.rn.f32 	%f45, %f39, %f44, %f40;
	fma.rn.f32 	%f46, %f45, 0f3A69A091, 0f3BE6E05B;
	fma.rn.f32 	%f47, %f46, %f45, 0fBC81FB4B;
	fma.rn.f32 	%f48, %f47, %f45, 0f3D15373B;
	fma.rn.f32 	%f49, %f48, %f45, 0fBD887C5A;
	fma.rn.f32 	%f50, %f49, %f45, 0f3DC021D5;
	fma.rn.f32 	%f51, %f50, %f45, 0fBDCED424;
	fma.rn.f32 	%f52, %f51, %f45, 0f3D8B74DE;
	fma.rn.f32 	%f53, %f52, %f45, 0f3C7BF170;
	fma.rn.f32 	%f54, %f53, %f45, 0fBE0EF8D4;
	fma.rn.f32 	%f55, %f54, %f45, 0f3F9DD2C9;
	fma.rn.f32 	%f56, %f36, 0f40000000, 0f3F800000;
	rcp.approx.ftz.f32 	%f57, %f56;
	mul.rn.f32 	%f58, %f55, %f57;
	mul.f32 	%f59, %f58, 0fC0000000;
	fma.rn.f32 	%f60, %f36, %f59, %f55;
	sub.f32 	%f61, %f60, %f58;
	fma.rn.f32 	%f62, %f61, %f57, %f58;
	neg.f32 	%f63, %f36;
	mul.f32 	%f64, %f36, %f63;
	mov.f32 	%f65, 0f3FB8AA3B;
	mul.rn.f32 	%f66, %f64, %f65;
	cvt.rzi.f32.f32 	%f67, %f66;
	abs.f32 	%f68, %f67;
	setp.gt.f32 	%p2, %f68, 0f42FC0000;
	mov.f32 	%f69, 0f42FC0000;
	copysign.f32 	%f70, %f67, %f69;
	selp.f32 	%f71, %f70, %f67, %p2;
	fma.rn.f32 	%f72, %f71, 0fBF317218, %f64;
	fma.rn.f32 	%f73, %f71, 0f3102E308, %f72;
	mul.f32 	%f74, %f73, 0f3FB8AA3B;
	add.f32 	%f75, %f71, 0f4B40007F;
	mov.b32 	%r5, %f75;
	shl.b32 	%r6, %r5, 23;
	mov.b32 	%f76, %r6;
	ex2.approx.ftz.f32 	%f77, %f74;
	mul.f32 	%f78, %f77, %f76;
	neg.f32 	%f79, %f64;
	fma.rn.f32 	%f80, %f63, %f36, %f79;
	fma.rn.f32 	%f81, %f78, %f80, %f78;
	mul.f32 	%f82, %f81, %f62;
	setp.gt.f32 	%p3, %f36, 0f4120E148;
	selp.f32 	%f83, 0f00000000, %f82, %p3;
	setp.lt.f32 	%p4, %f9, 0f00000000;
	mov.f32 	%f84, 0f40000000;
	sub.f32 	%f85, %f84, %f83;
	selp.f32 	%f178, %f85, %f83, %p4;
	setp.geu.f32 	%p5, %f32, 0fBF800000;
	@%p5 bra 	$L__BB0_2;
	sub.f32 	%f86, %f7, %f9;
	add.rn.f32 	%f87, %f86, %f8;
	mul.f32 	%f88, %f9, 0fC0000000;
	mul.f32 	%f89, %f88, %f178;
	fma.rn.f32 	%f178, %f89, %f87, %f178;
$L__BB0_2:
	sub.f32 	%f90, %f6, %f5;
	abs.f32 	%f91, %f90;
	setp.gt.f32 	%p6, %f91, 0f41680000;
	mov.f32 	%f92, 0f41680000;
	copysign.f32 	%f93, %f90, %f92;
	selp.f32 	%f94, %f93, %f90, %p6;
	mov.f32 	%f95, 0fBF3504F3;
	mul.rn.f32 	%f13, %f94, %f95;
	neg.f32 	%f96, %f13;
	fma.rn.f32 	%f97, %f94, 0fBF3504F3, %f96;
	fma.rn.f32 	%f14, %f94, 0fB24FE77A, %f97;
	add.rn.f32 	%f15, %f13, %f14;
	abs.f32 	%f98, %f15;
	add.f32 	%f99, %f98, 0fC0800000;
	add.f32 	%f100, %f98, 0f40800000;
	rcp.approx.ftz.f32 	%f101, %f100;
	mul.rn.f32 	%f102, %f99, %f101;
	add.f32 	%f103, %f102, 0f3F800000;
	fma.rn.f32 	%f104, %f103, 0fC0800000, %f98;
	neg.f32 	%f105, %f102;
	fma.rn.f32 	%f106, %f105, %f98, %f104;
	fma.rn.f32 	%f107, %f101, %f106, %f102;
	fma.rn.f32 	%f108, %f107, 0f3A69A091, 0f3BE6E05B;
	fma.rn.f32 	%f109, %f108, %f107, 0fBC81FB4B;
	fma.rn.f32 	%f110, %f109, %f107, 0f3D15373B;
	fma.rn.f32 	%f111, %f110, %f107, 0fBD887C5A;
	fma.rn.f32 	%f112, %f111, %f107, 0f3DC021D5;
	fma.rn.f32 	%f113, %f112, %f107, 0fBDCED424;
	fma.rn.f32 	%f114, %f113, %f107, 0f3D8B74DE;
	fma.rn.f32 	%f115, %f114, %f107, 0f3C7BF170;
	fma.rn.f32 	%f116, %f115, %f107, 0fBE0EF8D4;
	fma.rn.f32 	%f117, %f116, %f107, 0f3F9DD2C9;
	fma.rn.f32 	%f118, %f98, 0f40000000, 0f3F800000;
	rcp.approx.ftz.f32 	%f119, %f118;
	mul.rn.f32 	%f120, %f117, %f119;
	mul.f32 	%f121, %f120, 0fC0000000;
	fma.rn.f32 	%f122, %f98, %f121, %f117;
	sub.f32 	%f123, %f122, %f120;
	fma.rn.f32 	%f124, %f123, %f119, %f120;
	neg.f32 	%f125, %f98;
	mul.f32 	%f126, %f98, %f125;
	mov.f32 	%f127, 0f3FB8AA3B;
	mul.rn.f32 	%f128, %f126, %f127;
	cvt.rzi.f32.f32 	%f129, %f128;
	abs.f32 	%f130, %f129;
	setp.gt.f32 	%p7, %f130, 0f42FC0000;
	mov.f32 	%f131, 0f42FC0000;
	copysign.f32 	%f132, %f129, %f131;
	selp.f32 	%f133, %f132, %f129, %p7;
	fma.rn.f32 	%f134, %f133, 0fBF317218, %f126;
	fma.rn.f32 	%f135, %f133, 0f3102E308, %f134;
	mul.f32 	%f136, %f135, 0f3FB8AA3B;
	add.f32 	%f137, %f133, 0f4B40007F;
	mov.b32 	%r7, %f137;
	shl.b32 	%r8, %r7, 23;
	mov.b32 	%f138, %r8;
	ex2.approx.ftz.f32 	%f139, %f136;
	mul.f32 	%f140, %f139, %f138;
	neg.f32 	%f141, %f126;
	fma.rn.f32 	%f142, %f125, %f98, %f141;
	fma.rn.f32 	%f143, %f140, %f142, %f140;
	mul.f32 	%f144, %f124, %f143;
	setp.gt.f32 	%p8, %f98, 0f4120E148;
	selp.f32 	%f145, 0f00000000, %f144, %p8;
	setp.lt.f32 	%p9, %f15, 0f00000000;
	mov.f32 	%f146, 0f40000000;
	sub.f32 	%f147, %f146, %f145;
	selp.f32 	%f179, %f147, %f145, %p9;
	setp.geu.f32 	%p10, %f94, 0fBF800000;
	@%p10 bra 	$L__BB0_4;
	sub.f32 	%f148, %f13, %f15;
	add.rn.f32 	%f149, %f148, %f14;
	mul.f32 	%f150, %f15, 0fC0000000;
	mul.f32 	%f151, %f150, %f179;
	fma.rn.f32 	%f179, %f151, %f149, %f179;
$L__BB0_4:
	ld.param.u64 	%rd24, [_Z15BlackScholesGPUPfS_S_S_S_S_S_ffi_param_0];
	mul.f32 	%f152, %f178, 0f3F000000;
	cvta.to.global.u64 	%rd15, %rd24;
	cvta.to.global.u64 	%rd16, %rd2;
	cvta.to.global.u64 	%rd17, %rd3;
	cvta.to.global.u64 	%rd18, %rd4;
	mul.f32 	%f153, %f179, 0f3F000000;
	neg.f32 	%f154, %f19;
	mul.f32 	%f155, %f3, %f154;
	mul.f32 	%f156, %f155, 0f3FB8AA3B;
	ex2.approx.f32 	%f157, %f156;
	mul.f32 	%f158, %f1, %f152;
	mul.f32 	%f159, %f2, %f157;
	mul.f32 	%f160, %f153, %f159;
	sub.f32 	%f161, %f158, %f160;
	mov.f32 	%f162, 0f3F800000;
	sub.f32 	%f163, %f162, %f153;
	mul.f32 	%f164, %f159, %f163;
	sub.f32 	%f165, %f162, %f152;
	mul.f32 	%f166, %f1, %f165;
	sub.f32 	%f167, %f164, %f166;
	mov.f32 	%f168, 0f40C90FDB;
	rsqrt.approx.f32 	%f169, %f168;
	mul.f32 	%f170, %f6, 0fBF000000;
	mul.f32 	%f171, %f6, %f170;
	mul.f32 	%f172, %f171, 0f3FB8AA3B;
	ex2.approx.f32 	%f173, %f172;
	mul.f32 	%f174, %f169, %f173;
	mul.f32 	%f175, %f20, %f1;
	mul.f32 	%f176, %f175, %f4;
	div.approx.f32 	%f177, %f174, %f176;
	add.s64 	%rd20, %rd15, %rd11;
	st.global.f32 	[%rd20], %f161;
	add.s64 	%rd21, %rd16, %rd11;
	st.global.f32 	[%rd21], %f167;
	add.s64 	%rd22, %rd17, %rd11;
	st.global.f32 	[%rd22], %f174;
	add.s64 	%rd23, %rd18, %rd11;
	st.global.f32 	[%rd23], %f177;
	ret;

}


// ===== COMPILED SASS (sm_100) =====

	.target	sm_100

	.elftype	@"ET_EXEC"


//--------------------- .note.nv.tkinfo           --------------------------
	.section	.note.nv.tkinfo,"",@"SHT_NOTE"
	.sectionflags	@"SHF_NOTE_NV_TKINFO"
	.tkinfo
        /*0018*/ 	.word	0x00000002
        /*0030*/ 	.string	""
        /*0030*/ 	.string	"ptxas"
        /*0030*/ 	.string	"Cuda compilation tools, release 13.0, V13.0.88"
        /*0030*/ 	.string	"Build cuda_13.0.r13.0/compiler.36424714_0"
        /*0030*/ 	.string	"-arch sm_100 -m 64 "



//--------------------- .note.nv.cuinfo           --------------------------
	.section	.note.nv.cuinfo,"",@"SHT_NOTE"
	.sectionflags	@"SHF_NOTE_NV_CUINFO"
        /*0018*/ 	.short	0x0002
        /*001a*/ 	.short	0x0064
        /*001c*/ 	.short	0x0082
	.zero		2


//--------------------- .nv.info                  --------------------------
	.section	.nv.info,"",@"SHT_CUDA_INFO"
	.align	4


	//----- nvinfo : EIATTR_REGCOUNT
	.align		4
        /*0000*/ 	.byte	0x04, 0x2f
        /*0002*/ 	.short	(.L_1 - .L_0)
	.align		4
.L_0:
        /*0004*/ 	.word	index@(_Z15BlackScholesGPUPfS_S_S_S_S_S_ffi)
        /*0008*/ 	.word	0x0000001e


	//----- nvinfo : EIATTR_FRAME_SIZE
	.align		4
.L_1:
        /*000c*/ 	.byte	0x04, 0x11
        /*000e*/ 	.short	(.L_3 - .L_2)
	.align		4
.L_2:
        /*0010*/ 	.word	index@($__internal_0_$__cuda_sm3x_div_rn_noftz_f32_slowpath)
        /*0014*/ 	.word	0x00000000


	//----- nvinfo : EIATTR_FRAME_SIZE
	.align		4
.L_3:
        /*0018*/ 	.byte	0x04, 0x11
        /*001a*/ 	.short	(.L_5 - .L_4)
	.align		4
.L_4:
        /*001c*/ 	.word	index@(_Z15BlackScholesGPUPfS_S_S_S_S_S_ffi)
        /*0020*/ 	.word	0x00000000


	//----- nvinfo : EIATTR_MIN_STACK_SIZE
	.align		4
.L_5:
        /*0024*/ 	.byte	0x04, 0x12
        /*0026*/ 	.short	(.L_7 - .L_6)
	.align		4
.L_6:
        /*0028*/ 	.word	index@(_Z15BlackScholesGPUPfS_S_S_S_S_S_ffi)
        /*002c*/ 	.word	0x00000000
.L_7:


//--------------------- .nv.compat                --------------------------
	.section	.nv.compat,"",@"SHT_CUDA_COMPAT_INFO"
	.align	4
        /*0000*/ 	.byte	0x02, 0x09, 0x00, 0x00, 0x02, 0x02, 0x01, 0x00, 0x02, 0x05, 0x05, 0x00, 0x03, 0x07, 0x01, 0x01
        /*0010*/ 	.byte	0x02, 0x03, 0x00, 0x00, 0x02, 0x06, 0x01, 0x00, 0x04, 0x0b, 0x08, 0x00, 0x01, 0x00, 0x00, 0x00
        /*0020*/ 	.byte	0x00, 0x00, 0x00, 0x00


//--------------------- .nv.info._Z15BlackScholesGPUPfS_S_S_S_S_S_ffi --------------------------
	.section	.nv.info._Z15BlackScholesGPUPfS_S_S_S_S_S_ffi,"",@"SHT_CUDA_INFO"
	.sectionflags	@""
	.align	4


	//----- nvinfo : EIATTR_CUDA_API_VERSION
	.align		4
        /*0000*/ 	.byte	0x04, 0x37
        /*0002*/ 	.short	(.L_9 - .L_8)
.L_8:
        /*0004*/ 	.word	0x00000082


	//----- nvinfo : EIATTR_KPARAM_INFO
	.align		4
.L_9:
        /*0008*/ 	.byte	0x04, 0x17
        /*000a*/ 	.short	(.L_11 - .L_10)
.L_10:
        /*000c*/ 	.word	0x00000000
        /*0010*/ 	.short	0x0009
        /*0012*/ 	.short	0x0040
        /*0014*/ 	.byte	0x00, 0xf0, 0x11, 0x00


	//----- nvinfo : EIATTR_KPARAM_INFO
	.align		4
.L_11:
        /*0018*/ 	.byte	0x04, 0x17
        /*001a*/ 	.short	(.L_13 - .L_12)
.L_12:
        /*001c*/ 	.word	0x00000000
        /*0020*/ 	.short	0x0008
        /*0022*/ 	.short	0x003c
        /*0024*/ 	.byte	0x00, 0xf0, 0x11, 0x00


	//----- nvinfo : EIATTR_KPARAM_INFO
	.align		4
.L_13:
        /*0028*/ 	.byte	0x04, 0x17
        /*002a*/ 	.short	(.L_15 - .L_14)
.L_14:
        /*002c*/ 	.word	0x00000000
        /*0030*/ 	.short	0x0007
        /*0032*/ 	.short	0x0038
        /*0034*/ 	.byte	0x00, 0xf0, 0x11, 0x00


	//----- nvinfo : EIATTR_KPARAM_INFO
	.align		4
.L_15:
        /*0038*/ 	.byte	0x04, 0x17
        /*003a*/ 	.short	(.L_17 - .L_16)
.L_16:
        /*003c*/ 	.word	0x00000000
        /*0040*/ 	.short	0x0006
        /*0042*/ 	.short	0x0030
        /*0044*/ 	.byte	0x00, 0xf5, 0x21, 0x00


	//----- nvinfo : EIATTR_KPARAM_INFO
	.align		4
.L_17:
        /*0048*/ 	.byte	0x04, 0x17
        /*004a*/ 	.short	(.L_19 - .L_18)
.L_18:
        /*004c*/ 	.word	0x00000000
        /*0050*/ 	.short	0x0005
        /*0052*/ 	.short	0x0028
        /*0054*/ 	.byte	0x00, 0xf5, 0x21, 0x00


	//----- nvinfo : EIATTR_KPARAM_INFO
	.align		4
.L_19:
        /*0058*/ 	.byte	0x04, 0x17
        /*005a*/ 	.short	(.L_21 - .L_20)
.L_20:
        /*005c*/ 	.word	0x00000000
        /*0060*/ 	.short	0x0004
        /*0062*/ 	.short	0x0020
        /*0064*/ 	.byte	0x00, 0xf5, 0x21, 0x00


	//----- nvinfo : EIATTR_KPARAM_INFO
	.align		4
.L_21:
        /*0068*/ 	.byte	0x04, 0x17
        /*006a*/ 	.short	(.L_23 - .L_22)
.L_22:
        /*006c*/ 	.word	0x00000000
        /*0070*/ 	.short	0x0003
        /*0072*/ 	.short	0x0018
        /*0074*/ 	.byte	0x00, 0xf5, 0x21, 0x00


	//----- nvinfo : EIATTR_KPARAM_INFO
	.align		4
.L_23:
        /*0078*/ 	.byte	0x04, 0x17
        /*007a*/ 	.short	(.L_25 - .L_24)
.L_24:
        /*007c*/ 	.word	0x00000000
        /*0080*/ 	.short	0x0002
        /*0082*/ 	.short	0x0010
        /*0084*/ 	.byte	0x00, 0xf5, 0x21, 0x00


	//----- nvinfo : EIATTR_KPARAM_INFO
	.align		4
.L_25:
        /*0088*/ 	.byte	0x04, 0x17
        /*008a*/ 	.short	(.L_27 - .L_26)
.L_26:
        /*008c*/ 	.word	0x00000000
        /*0090*/ 	.short	0x0001
        /*0092*/ 	.short	0x0008
        /*0094*/ 	.byte	0x00, 0xf5, 0x21, 0x00


	//----- nvinfo : EIATTR_KPARAM_INFO
	.align		4
.L_27:
        /*0098*/ 	.byte	0x04, 0x17
        /*009a*/ 	.short	(.L_29 - .L_28)
.L_28:
        /*009c*/ 	.word	0x00000000
        /*00a0*/ 	.short	0x0000
        /*00a2*/ 	.short	0x0000
        /*00a4*/ 	.byte	0x00, 0xf5, 0x21, 0x00


	//----- nvinfo : EIATTR_SPARSE_MMA_MASK
	.align		4
.L_29:
        /*00a8*/ 	.byte	0x03, 0x50
        /*00aa*/ 	.short	0x0000


	//----- nvinfo : EIATTR_MAXREG_COUNT
	.align		4
        /*00ac*/ 	.byte	0x03, 0x1b
        /*00ae*/ 	.short	0x00ff


	//----- nvinfo : EIATTR_MERCURY_ISA_VERSION
	.align		4
        /*00b0*/ 	.byte	0x03, 0x5f
        /*00b2*/ 	.short	0x0101


	//----- nvinfo : EIATTR_VRC_CTA_INIT_COUNT
	.align		4
        /*00b4*/ 	.byte	0x02, 0x4a
	.zero		1
	.zero		1


	//----- nvinfo : EIATTR_EXIT_INSTR_OFFSETS
	.align		4
        /*00b8*/ 	.byte	0x04, 0x1c
        /*00ba*/ 	.short	(.L_31 - .L_30)


	//   ....[0]....
.L_30:
        /*00bc*/ 	.word	0x00000db0


	//----- nvinfo : EIATTR_MAX_THREADS
	.align		4
.L_31:
        /*00c0*/ 	.byte	0x04, 0x05
        /*00c2*/ 	.short	(.L_33 - .L_32)
.L_32:
        /*00c4*/ 	.word	0x00000080
        /*00c8*/ 	.word	0x00000001
        /*00cc*/ 	.word	0x00000001


	//----- nvinfo : EIATTR_CRS_STACK_SIZE
	.align		4
.L_33:
        /*00d0*/ 	.byte	0x04, 0x1e
        /*00d2*/ 	.short	(.L_35 - .L_34)
.L_34:
        /*00d4*/ 	.word	0x00000000


	//----- nvinfo : EIATTR_CBANK_PARAM_SIZE
	.align		4
.L_35:
        /*00d8*/ 	.byte	0x03, 0x19
        /*00da*/ 	.short	0x0044


	//----- nvinfo : EIATTR_PARAM_CBANK
	.align		4
        /*00dc*/ 	.byte	0x04, 0x0a
        /*00de*/ 	.short	(.L_37 - .L_36)
	.align		4
.L_36:
        /*00e0*/ 	.word	index@(.nv.constant0._Z15BlackScholesGPUPfS_S_S_S_S_S_ffi)
        /*00e4*/ 	.short	0x0380
        /*00e6*/ 	.short	0x0044


	//----- nvinfo : EIATTR_SW_WAR
	.align		4
.L_37:
        /*00e8*/ 	.byte	0x04, 0x36
        /*00ea*/ 	.short	(.L_39 - .L_38)
.L_38:
        /*00ec*/ 	.word	0x00000008
.L_39:


//--------------------- .nv.callgraph             --------------------------
	.section	.nv.callgraph,"",@"SHT_CUDA_CALLGRAPH"
	.align	4
	.sectionentsize	8
	.align		4
        /*0000*/ 	.word	0x00000000
	.align		4
        /*0004*/ 	.word	0xffffffff
	.align		4
        /*0008*/ 	.word	0x00000000
	.align		4
        /*000c*/ 	.word	0xfffffffe
	.align		4
        /*0010*/ 	.word	0x00000000
	.align		4
        /*0014*/ 	.word	0xfffffffd
	.align		4
        /*0018*/ 	.word	0x00000000
	.align		4
        /*001c*/ 	.word	0xfffffffc


//--------------------- .text._Z15BlackScholesGPUPfS_S_S_S_S_S_ffi --------------------------
	.section	.text._Z15BlackScholesGPUPfS_S_S_S_S_S_ffi,"ax",@progbits
	.align	128
        .global         _Z15BlackScholesGPUPfS_S_S_S_S_S_ffi
        .type           _Z15BlackScholesGPUPfS_S_S_S_S_S_ffi,@function
        .size           _Z15BlackScholesGPUPfS_S_S_S_S_S_ffi,(.L_x_14 - _Z15BlackScholesGPUPfS_S_S_S_S_S_ffi)
        .other          _Z15BlackScholesGPUPfS_S_S_S_S_S_ffi,@"STO_CUDA_ENTRY STV_DEFAULT"
_Z15BlackScholesGPUPfS_S_S_S_S_S_ffi:
.text._Z15BlackScholesGPUPfS_S_S_S_S_S_ffi:
[----:B------:R-:W-:Y:S01]  /*0000*/  LDC R1, c[0x0][0x37c] ;  /* 0x0000df00ff017b82 */ /* 0x000fe20000000800 */
[----:B------:R-:W0:Y:S07]  /*0010*/  S2R R4, SR_CTAID.X ;  /* 0x0000000000047919 */ /* 0x000e2e0000002500 */
[----:B------:R-:W1:Y:S01]  /*0020*/  LDC.64 R8, c[0x0][0x3b0] ;  /* 0x0000ec00ff087b82 */ /* 0x000e620000000a00 */
[----:B------:R-:W0:Y:S01]  /*0030*/  LDCU UR6, c[0x0][0x360] ;  /* 0x00006c00ff0677ac */ /* 0x000e220008000800 */
[----:B------:R-:W0:Y:S01]  /*0040*/  S2R R3, SR_TID.X ;  /* 0x0000000000037919 */ /* 0x000e220000002100 */
[----:B------:R-:W2:Y:S05]  /*0050*/  LDCU.64 UR4, c[0x0][0x358] ;  /* 0x00006b00ff0477ac */ /* 0x000eaa0008000a00 */
[----:B------:R-:W3:Y:S01]  /*0060*/  LDC.64 R6, c[0x0][0x3a0] ;  /* 0x0000e800ff067b82 */ /* 0x000ee20000000a00 */
[----:B0-----:R-:W-:-:S07]  /*0070*/  IMAD R4, R4, UR6, R3 ;  /* 0x0000000604047c24 */ /* 0x001fce000f8e0203 */
[----:B------:R-:W0:Y:S01]  /*0080*/  LDC.64 R2, c[0x0][0x3a8] ;  /* 0x0000ea00ff027b82 */ /* 0x000e220000000a00 */
[----:B-1----:R-:W-:-:S05]  /*0090*/  IMAD.WIDE R8, R4, 0x4, R8 ;  /* 0x0000000404087825 */ /* 0x002fca00078e0208 */
[----:B--2---:R-:W2:Y:S01]  /*00a0*/  LDG.E R15, desc[UR4][R8.64] ;  /* 0x00000004080f7981 */ /* 0x004ea2000c1e1900 */
[----:B0-----:R-:W-:-:S06]  /*00b0*/  IMAD.WIDE R2, R4, 0x4, R2 ;  /* 0x0000000404027825 */ /* 0x001fcc00078e0202 */
[----:B------:R-:W4:Y:S01]  /*00c0*/  LDG.E R3, desc[UR4][R2.64] ;  /* 0x0000000402037981 */ /* 0x000f22000c1e1900 */
[----:B---3--:R-:W-:-:S05]  /*00d0*/  IMAD.WIDE R6, R4, 0x4, R6 ;  /* 0x0000000404067825 */ /* 0x008fca00078e0206 */
[----:B------:R0:W3:Y:S01]  /*00e0*/  LDG.E R0, desc[UR4][R6.64] ;  /* 0x0000000406007981 */ /* 0x0000e2000c1e1900 */
[----:B------:R-:W-:Y:S01]  /*00f0*/  BSSY.RECONVERGENT B0, `(.L_x_0) ;  /* 0x0000016000007945 */ /* 0x000fe20003800200 */
[----:B0-----:R-:W-:Y:S02]  /*0100*/  HFMA2 R7, -RZ, RZ, 1.875, 0 ;  /* 0x3f800000ff077431 */ /* 0x001fe400000001ff */
[C---:B--2---:R-:W-:Y:S01]  /*0110*/  FMUL R10, R15.reuse, 16777216 ;  /* 0x4b8000000f0a7820 */ /* 0x044fe20000400000 */
[----:B------:R-:W-:-:S04]  /*0120*/  FSETP.GEU.AND P0, PT, |R15|, 1.175494350822287508e-38, PT ;  /* 0x008000000f00780b */ /* 0x000fc80003f0e200 */
[----:B------:R-:W-:-:S04]  /*0130*/  FSEL R10, R10, R15, !P0 ;  /* 0x0000000f0a0a7208 */ /* 0x000fc80004000000 */
[----:B------:R-:W0:Y:S08]  /*0140*/  MUFU.RSQ R5, R10 ;  /* 0x0000000a00057308 */ /* 0x000e300000001400 */
[----:B----4-:R-:W1:Y:S01]  /*0150*/  MUFU.RCP R8, R3 ;  /* 0x0000000300087308 */ /* 0x010e620000001000 */
[----:B0-----:R-:W-:-:S05]  /*0160*/  @!P0 FMUL R5, R5, 4096 ;  /* 0x4580000005058820 */ /* 0x001fca0000400000 */
[----:B------:R-:W-:Y:S02]  /*0170*/  FSETP.GEU.AND P1, PT, |R5|, 1.175494350822287508e-38, PT ;  /* 0x008000000500780b */ /* 0x000fe40003f2e200 */
[----:B---3--:R-:W-:Y:S02]  /*0180*/  FCHK P0, R0, R3 ;  /* 0x0000000300007302 */ /* 0x008fe40000000000 */
[----:B------:R-:W-:Y:S01]  /*0190*/  FSEL R7, R7, 16777216, P1 ;  /* 0x4b80000007077808 */ /* 0x000fe20000800000 */
[----:B-1----:R-:W-:-:S08]  /*01a0*/  FFMA R9, -R3, R8, 1 ;  /* 0x3f80000003097423 */ /* 0x002fd00000000108 */
[----:B------:R-:W-:Y:S01]  /*01b0*/  @!P1 FMUL R5, R5, 16777216 ;  /* 0x4b80000005059820 */ /* 0x000fe20000400000 */
[----:B------:R-:W-:-:S03]  /*01c0*/  FFMA R9, R8, R9, R8 ;  /* 0x0000000908097223 */ /* 0x000fc60000000008 */
[----:B------:R-:W0:Y:S01]  /*01d0*/  MUFU.RCP R14, R5 ;  /* 0x00000005000e7308 */ /* 0x000e220000001000 */
[----:B------:R-:W-:-:S04]  /*01e0*/  FFMA R2, R0, R9, RZ ;  /* 0x0000000900027223 */ /* 0x000fc800000000ff */
[----:B------:R-:W-:-:S04]  /*01f0*/  FFMA R6, -R3, R2, R0 ;  /* 0x0000000203067223 */ /* 0x000fc80000000100 */
[----:B------:R-:W-:Y:S01]  /*0200*/  FFMA R2, R9, R6, R2 ;  /* 0x0000000609027223 */ /* 0x000fe20000000002 */
[----:B0-----:R-:W-:Y:S01]  /*0210*/  FMUL R14, R14, R7 ;  /* 0x000000070e0e7220 */ /* 0x001fe20000400000 */
[----:B------:R-:W-:Y:S06]  /*0220*/  @!P0 BRA `(.L_x_1) ;  /* 0x0000000000088947 */ /* 0x000fec0003800000 */
[----:B------:R-:W-:-:S07]  /*0230*/  MOV R6, 0x250 ;  /* 0x0000025000067802 */ /* 0x000fce0000000f00 */
[----:B------:R-:W-:Y:S05]  /*0240*/  CALL.REL.NOINC `($__internal_0_$__cuda_sm3x_div_rn_noftz_f32_slowpath) ;  /* 0x0000000800dc7944 */ /* 0x000fea0003c00000 */
.L_x_1:
[----:B------:R-:W-:Y:S05]  /*0250*/  BSYNC.RECONVERGENT B0 ;  /* 0x0000000000007941 */ /* 0x000fea0003800200 */
.L_x_0:
[----:B------:R-:W-:Y:S01]  /*0260*/  MOV R10, R2 ;  /* 0x00000002000a7202 */ /* 0x000fe20000000f00 */
[----:B------:R-:W0:Y:S01]  /*0270*/  LDC.64 R6, c[0x0][0x3b8] ;  /* 0x0000ee00ff067b82 */ /* 0x000e220000000a00 */
[----:B------:R-:W-:Y:S02]  /*0280*/  MOV R25, 0x3a69a091 ;  /* 0x3a69a09100197802 */ /* 0x000fe40000000f00 */
[----:B------:R-:W-:-:S13]  /*0290*/  FSETP.GEU.AND P0, PT, |R10|, 1.175494350822287508e-38, PT ;  /* 0x008000000a00780b */ /* 0x000fda0003f0e200 */
[----:B------:R-:W-:-:S04]  /*02a0*/  @!P0 FMUL R10, R10, 16777216 ;  /* 0x4b8000000a0a8820 */ /* 0x000fc80000400000 */
[----:B------:R-:W1:Y:S01]  /*02b0*/  MUFU.LG2 R2, R10 ;  /* 0x0000000a00027308 */ /* 0x000e620000000c00 */
[-C--:B0-----:R-:W-:Y:S01]  /*02c0*/  FMUL R9, R14, R7.reuse ;  /* 0x000000070e097220 */ /* 0x081fe20000400000 */
[----:B------:R-:W-:Y:S01]  /*02d0*/  FMUL R5, R7, 0.5 ;  /* 0x3f00000007057820 */ /* 0x000fe20000400000 */
[-C--:B------:R-:W-:Y:S02]  /*02e0*/  FMUL R21, R0, R7.reuse ;  /* 0x0000000700157220 */ /* 0x080fe40000400000 */
[C---:B------:R-:W-:Y:S01]  /*02f0*/  FMUL R8, R9.reuse, 16777216 ;  /* 0x4b80000009087820 */ /* 0x040fe20000400000 */
[----:B------:R-:W-:Y:S01]  /*0300*/  FSETP.GEU.AND P1, PT, |R9|, 1.175494350822287508e-38, PT ;  /* 0x008000000900780b */ /* 0x000fe20003f2e200 */
[----:B------:R-:W-:Y:S01]  /*0310*/  FFMA R5, R5, R7, R6 ;  /* 0x0000000705057223 */ /* 0x000fe20000000006 */
[----:B------:R-:W-:Y:S01]  /*0320*/  FMUL R7, R15, -R6 ;  /* 0x800000060f077220 */ /* 0x000fe20000400000 */
[----:B------:R-:W-:Y:S01]  /*0330*/  FMUL R6, R14, R21 ;  /* 0x000000150e067220 */ /* 0x000fe20000400000 */
[----:B------:R-:W-:-:S02]  /*0340*/  FSEL R8, R8, R9, !P1 ;  /* 0x0000000908087208 */ /* 0x000fc40004800000 */
[----:B------:R-:W-:Y:S02]  /*0350*/  FMUL R7, R7, 1.4426950216293334961 ;  /* 0x3fb8aa3b07077820 */ /* 0x000fe40000400000 */
[----:B------:R-:W0:Y:S01]  /*0360*/  MUFU.RCP R11, R8 ;  /* 0x00000008000b7308 */ /* 0x000e220000001000 */
[----:B-1----:R-:W-:Y:S01]  /*0370*/  @!P0 FADD R2, R2, -24 ;  /* 0xc1c0000002028421 */ /* 0x002fe20000000000 */
[----:B------:R-:W-:-:S03]  /*0380*/  FSETP.GEU.AND P5, PT, |R6|, 1.175494350822287508e-38, PT ;  /* 0x008000000600780b */ /* 0x000fc60003fae200 */
[----:B------:R-:W-:-:S04]  /*0390*/  FMUL R2, R2, 0.69314718246459960938 ;  /* 0x3f31721802027820 */ /* 0x000fc80000400000 */
[----:B------:R-:W-:Y:S01]  /*03a0*/  FFMA R2, R15, R5, R2 ;  /* 0x000000050f027223 */ /* 0x000fe20000000002 */
[----:B------:R-:W-:-:S03]  /*03b0*/  MOV R15, 0x42fc0000 ;  /* 0x42fc0000000f7802 */ /* 0x000fc60000000f00 */
[----:B------:R-:W-:Y:S02]  /*03c0*/  @!P1 FMUL R2, R2, 16777216 ;  /* 0x4b80000002029820 */ /* 0x000fe40000400000 */
[----:B------:R-:W-:Y:S02]  /*03d0*/  @!P5 FMUL R6, R6, 16777216 ;  /* 0x4b8000000606d820 */ /* 0x000fe40000400000 */
[----:B0-----:R-:W-:Y:S01]  /*03e0*/  FMUL R12, R11, R2 ;  /* 0x000000020b0c7220 */ /* 0x001fe20000400000 */
[----:B------:R-:W-:-:S03]  /*03f0*/  HFMA2 R2, -RZ, RZ, 2.703125, 0 ;  /* 0x41680000ff027431 */ /* 0x000fc600000001ff */
[--C-:B------:R-:W-:Y:S01]  /*0400*/  FADD R9, -R9, R12.reuse ;  /* 0x0000000c09097221 */ /* 0x100fe20000000100 */
[C---:B------:R-:W-:Y:S01]  /*0410*/  FSETP.GT.AND P0, PT, |R12|.reuse, 14.5, PT ;  /* 0x416800000c00780b */ /* 0x040fe20003f04200 */
[----:B------:R-:W-:Y:S01]  /*0420*/  FMUL R27, R12, -0.5 ;  /* 0xbf0000000c1b7820 */ /* 0x000fe20000400000 */
[----:B------:R-:W-:Y:S01]  /*0430*/  MUFU.RCP R6, R6 ;  /* 0x0000000600067308 */ /* 0x000fe20000001000 */
[C---:B------:R-:W-:Y:S02]  /*0440*/  LOP3.LUT R5, R2.reuse, 0x80000000, R12, 0xb8, !PT ;  /* 0x8000000002057812 */ /* 0x040fe400078eb80c */
[----:B------:R-:W-:Y:S02]  /*0450*/  LOP3.LUT R2, R2, 0x80000000, R9, 0xb8, !PT ;  /* 0x8000000002027812 */ /* 0x000fe400078eb809 */
[----:B------:R-:W-:Y:S02]  /*0460*/  FSEL R18, R5, R12, P0 ;  /* 0x0000000c05127208 */ /* 0x000fe40000000000 */
[----:B------:R-:W-:-:S03]  /*0470*/  FSETP.GT.AND P0, PT, |R9|, 14.5, PT ;  /* 0x416800000900780b */ /* 0x000fc60003f04200 */
[----:B------:R-:W-:Y:S01]  /*0480*/  FMUL R13, R18, -0.70710676908493041992 ;  /* 0xbf3504f3120d7820 */ /* 0x000fe20000400000 */
[----:B------:R-:W-:Y:S02]  /*0490*/  FSEL R19, R2, R9, P0 ;  /* 0x0000000902137208 */ /* 0x000fe40000000000 */
[C---:B------:R-:W-:Y:S01]  /*04a0*/  FSETP.GEU.AND P0, PT, R18.reuse, -1, PT ;  /* 0xbf8000001200780b */ /* 0x040fe20003f0e000 */
[C---:B------:R-:W-:Y:S01]  /*04b0*/  FFMA R5, R18.reuse, -0.70710676908493041992, -R13 ;  /* 0xbf3504f312057823 */ /* 0x040fe2000000080d */
[C---:B------:R-:W-:Y:S01]  /*04c0*/  FSETP.GEU.AND P1, PT, R19.reuse, -1, PT ;  /* 0xbf8000001300780b */ /* 0x040fe20003f2e000 */
[C---:B------:R-:W-:Y:S02]  /*04d0*/  FMUL R8, R19.reuse, -0.70710676908493041992 ;  /* 0xbf3504f313087820 */ /* 0x040fe40000400000 */
[----:B------:R-:W-:Y:S02]  /*04e0*/  FFMA R10, R18, -1.2101617485882343317e-08, R5 ;  /* 0xb24fe77a120a7823 */ /* 0x000fe40000000005 */
[----:B------:R-:W-:-:S02]  /*04f0*/  FFMA R16, R19, -0.70710676908493041992, -R8 ;  /* 0xbf3504f313107823 */ /* 0x000fc40000000808 */
[----:B------:R-:W-:Y:S02]  /*0500*/  FADD R2, R13, R10 ;  /* 0x0000000a0d027221 */ /* 0x000fe40000000000 */
[----:B------:R-:W-:Y:S02]  /*0510*/  FFMA R11, R19, -1.2101617485882343317e-08, R16 ;  /* 0xb24fe77a130b7823 */ /* 0x000fe40000000010 */
[C---:B------:R-:W-:Y:S01]  /*0520*/  FADD R17, |R2|.reuse, 4 ;  /* 0x4080000002117421 */ /* 0x040fe20000000200 */
[----:B------:R-:W-:Y:S01]  /*0530*/  FMUL R9, R2, -R2 ;  /* 0x8000000202097220 */ /* 0x000fe20000400000 */
[----:B------:R-:W-:Y:S01]  /*0540*/  FADD R5, R8, R11 ;  /* 0x0000000b08057221 */ /* 0x000fe20000000000 */
[----:B------:R-:W-:Y:S01]  /*0550*/  FADD R22, |R2|, -4 ;  /* 0xc080000002167421 */ /* 0x000fe20000000200 */
[----:B------:R-:W-:Y:S01]  /*0560*/  @!P0 FADD R13, R13, -R2 ;  /* 0x800000020d0d8221 */ /* 0x000fe20000000000 */
[----:B------:R-:W-:Y:S01]  /*0570*/  FMUL R16, R9, 1.4426950216293334961 ;  /* 0x3fb8aa3b09107820 */ /* 0x000fe20000400000 */
[C---:B------:R-:W-:Y:S01]  /*0580*/  FADD R20, |R5|.reuse, 4 ;  /* 0x4080000005147421 */ /* 0x040fe20000000200 */
[----:B------:R-:W0:Y:S01]  /*0590*/  MUFU.RCP R17, R17 ;  /* 0x0000001100117308 */ /* 0x000e220000001000 */
[C---:B------:R-:W-:Y:S01]  /*05a0*/  FADD R21, |R5|.reuse, -4 ;  /* 0xc080000005157421 */ /* 0x040fe20000000200 */
[----:B------:R-:W-:Y:S01]  /*05b0*/  FMUL R14, R5, -R5 ;  /* 0x80000005050e7220 */ /* 0x000fe20000400000 */
[----:B------:R-:W-:Y:S01]  /*05c0*/  @!P0 FADD R10, R10, R13 ;  /* 0x0000000d0a0a8221 */ /* 0x000fe20000000000 */
[----:B------:R-:W-:Y:S01]  /*05d0*/  FSETP.GEU.AND P4, PT, R2, RZ, PT ;  /* 0x000000ff0200720b */ /* 0x000fe20003f8e000 */
[----:B------:R-:W-:Y:S01]  /*05e0*/  @!P1 FADD R8, R8, -R5 ;  /* 0x8000000508089221 */ /* 0x000fe20000000000 */
[----:B------:R-:W-:Y:S01]  /*05f0*/  FMUL R18, R14, 1.4426950216293334961 ;  /* 0x3fb8aa3b0e127820 */ /* 0x000fe20000400000 */
[----:B------:R-:W-:Y:S01]  /*0600*/  FSETP.GT.AND P6, PT, |R2|, 10.05500030517578125, PT ;  /* 0x4120e1480200780b */ /* 0x000fe20003fc4200 */
[----:B------:R-:W1:Y:S01]  /*0610*/  MUFU.RCP R20, R20 ;  /* 0x0000001400147308 */ /* 0x000e620000001000 */
[----:B------:R-:W-:-:S07]  /*0620*/  @!P1 FADD R11, R11, R8 ;  /* 0x000000080b0b9221 */ /* 0x000fce0000000000 */
[----:B------:R-:W2:Y:S01]  /*0630*/  FRND.TRUNC R16, R16 ;  /* 0x0000001000107307 */ /* 0x000ea2000020d000 */
[----:B0-----:R-:W-:-:S04]  /*0640*/  FMUL R22, R22, R17 ;  /* 0x0000001116167220 */ /* 0x001fc80000400000 */
[----:B------:R-:W-:-:S03]  /*0650*/  FADD R19, R22, 1 ;  /* 0x3f80000016137421 */ /* 0x000fc60000000000 */
[----:B------:R-:W0:Y:S01]  /*0660*/  FRND.TRUNC R18, R18 ;  /* 0x0000001200127307 */ /* 0x000e22000020d000 */
[----:B-1----:R-:W-:Y:S01]  /*0670*/  FMUL R21, R21, R20 ;  /* 0x0000001415157220 */ /* 0x002fe20000400000 */
[----:B------:R-:W-:-:S03]  /*0680*/  FFMA R19, R19, -4, |R2| ;  /* 0xc080000013137823 */ /* 0x000fc60000000402 */
[----:B------:R-:W-:Y:S01]  /*0690*/  FADD R24, R21, 1 ;  /* 0x3f80000015187421 */ /* 0x000fe20000000000 */
[----:B--2---:R-:W-:Y:S02]  /*06a0*/  FSETP.GT.AND P2, PT, |R16|, 126, PT ;  /* 0x42fc00001000780b */ /* 0x004fe40003f44200 */
[----:B------:R-:W-:Y:S01]  /*06b0*/  LOP3.LUT R23, R15, 0x80000000, R16, 0xb8, !PT ;  /* 0x800000000f177812 */ /* 0x000fe200078eb810 */
[----:B------:R-:W-:-:S03]  /*06c0*/  FFMA R24, R24, -4, |R5| ;  /* 0xc080000018187823 */ /* 0x000fc60000000405 */
[----:B------:R-:W-:Y:S01]  /*06d0*/  FSEL R16, R23, R16, P2 ;  /* 0x0000001017107208 */ /* 0x000fe20001000000 */
[----:B------:R-:W-:Y:S01]  /*06e0*/  FFMA R23, |R2|, -R22, R19 ;  /* 0x8000001602177223 */ /* 0x000fe20000000213 */
[----:B------:R-:W-:Y:S01]  /*06f0*/  FFMA R24, |R5|, -R21, R24 ;  /* 0x8000001505187223 */ /* 0x000fe20000000218 */
[----:B------:R-:W-:Y:S01]  /*0700*/  HFMA2 R19, -RZ, RZ, 1.875, 0 ;  /* 0x3f800000ff137431 */ /* 0x000fe200000001ff */
[----:B0-----:R-:W-:Y:S01]  /*0710*/  FSETP.GT.AND P2, PT, |R18|, 126, PT ;  /* 0x42fc00001200780b */ /* 0x001fe20003f44200 */
[----:B------:R-:W-:Y:S01]  /*0720*/  FFMA R17, R17, R23, R22 ;  /* 0x0000001711117223 */ /* 0x000fe20000000016 */
[----:B------:R-:W-:Y:S01]  /*0730*/  FFMA R20, R20, R24, R21 ;  /* 0x0000001814147223 */ /* 0x000fe20000000015 */
[----:B------:R-:W-:Y:S02]  /*0740*/  LOP3.LUT R21, R15, 0x80000000, R18, 0xb8, !PT ;  /* 0x800000000f157812 */ /* 0x000fe400078eb812 */
[-C--:B------:R-:W-:Y:S01]  /*0750*/  FFMA R22, R17, R25.reuse, 0.0070457882247865200043 ;  /* 0x3be6e05b11167423 */ /* 0x080fe20000000019 */
[----:B------:R-:W-:Y:S01]  /*0760*/  FFMA R25, R20, R25, 0.0070457882247865200043 ;  /* 0x3be6e05b14197423 */ /* 0x000fe20000000019 */
[----:B------:R-:W-:-:S02]  /*0770*/  FSEL R21, R21, R18, P2 ;  /* 0x0000001215157208 */ /* 0x000fc40001000000 */
[----:B------:R-:W-:Y:S01]  /*0780*/  FFMA R22, R17, R22, -0.015866896137595176697 ;  /* 0xbc81fb4b11167423 */ /* 0x000fe20000000016 */
[----:B------:R-:W-:Y:S01]  /*0790*/  FFMA R25, R20, R25, -0.015866896137595176697 ;  /* 0xbc81fb4b14197423 */ /* 0x000fe20000000019 */
[--C-:B------:R-:W-:Y:S01]  /*07a0*/  FFMA R23, |R2|, 2, R19.reuse ;  /* 0x4000000002177823 */ /* 0x100fe20000000213 */
[----:B------:R-:W-:Y:S01]  /*07b0*/  FFMA R24, R21, -0.69314718246459960938, R14 ;  /* 0xbf31721815187823 */ /* 0x000fe2000000000e */
[----:B------:R-:W-:Y:S01]  /*07c0*/  FFMA R22, R17, R22, 0.036429625004529953003 ;  /* 0x3d15373b11167423 */ /* 0x000fe20000000016 */
[C---:B------:R-:W-:Y:S01]  /*07d0*/  FFMA R25, R20.reuse, R25, 0.036429625004529953003 ;  /* 0x3d15373b14197423 */ /* 0x040fe20000000019 */
[----:B------:R0:W1:Y:S01]  /*07e0*/  MUFU.RCP R15, R23 ;  /* 0x00000017000f7308 */ /* 0x0000620000001000 */
[----:B------:R-:W-:Y:S01]  /*07f0*/  FFMA R18, |R5|, 2, R19 ;  /* 0x4000000005127823 */ /* 0x000fe20000000213 */
[----:B------:R-:W-:Y:S01]  /*0800*/  FFMA R22, R17, R22, -0.066643431782722473145 ;  /* 0xbd887c5a11167423 */ /* 0x000fe20000000016 */
[----:B------:R-:W-:Y:S01]  /*0810*/  FFMA R25, R20, R25, -0.066643431782722473145 ;  /* 0xbd887c5a14197423 */ /* 0x000fe20000000019 */
[----:B------:R-:W-:Y:S01]  /*0820*/  FFMA R19, R16, -0.69314718246459960938, R9 ;  /* 0xbf31721810137823 */ /* 0x000fe20000000009 */
[----:B------:R-:W-:Y:S01]  /*0830*/  FSETP.GEU.AND P2, PT, R7, -126, PT ;  /* 0xc2fc00000700780b */ /* 0x000fe20003f4e000 */
[----:B------:R-:W-:Y:S01]  /*0840*/  FFMA R22, R17, R22, 0.093814529478549957275 ;  /* 0x3dc021d511167423 */ /* 0x000fe20000000016 */
[----:B------:R-:W-:Y:S01]  /*0850*/  FFMA R25, R20, R25, 0.093814529478549957275 ;  /* 0x3dc021d514197423 */ /* 0x000fe20000000019 */
[----:B------:R-:W-:Y:S01]  /*0860*/  FFMA R19, R16, 1.9046542121259335545e-09, R19 ;  /* 0x3102e30810137823 */ /* 0x000fe20000000013 */
[----:B0-----:R-:W-:Y:S01]  /*0870*/  FFMA R23, R21, 1.9046542121259335545e-09, R24 ;  /* 0x3102e30815177823 */ /* 0x001fe20000000018 */
[----:B------:R-:W-:Y:S01]  /*0880*/  FFMA R24, R17, R22, -0.10099056363105773926 ;  /* 0xbdced42411187423 */ /* 0x000fe20000000016 */
[C---:B------:R-:W-:Y:S01]  /*0890*/  FFMA R25, R20.reuse, R25, -0.10099056363105773926 ;  /* 0xbdced42414197423 */ /* 0x040fe20000000019 */
[----:B------:R-:W0:Y:S01]  /*08a0*/  MUFU.RCP R18, R18 ;  /* 0x0000001200127308 */ /* 0x000e220000001000 */
[----:B------:R-:W-:Y:S01]  /*08b0*/  FMUL R19, R19, 1.4426950216293334961 ;  /* 0x3fb8aa3b13137820 */ /* 0x000fe20000400000 */
[C---:B------:R-:W-:Y:S01]  /*08c0*/  FFMA R24, R17.reuse, R24, 0.06809400022029876709 ;  /* 0x3d8b74de11187423 */ /* 0x040fe20000000018 */
[----:B------:R-:W-:Y:S01]  /*08d0*/  FFMA R25, R20, R25, 0.06809400022029876709 ;  /* 0x3d8b74de14197423 */ /* 0x000fe20000000019 */
[----:B------:R-:W-:Y:S01]  /*08e0*/  FADD R16, R16, 12583039 ;  /* 0x4b40007f10107421 */ /* 0x000fe20000000000 */
[----:B------:R-:W-:Y:S01]  /*08f0*/  FMUL R22, R12, R27 ;  /* 0x0000001b0c167220 */ /* 0x000fe20000400000 */
[----:B------:R-:W-:Y:S01]  /*0900*/  FFMA R24, R17, R24, 0.015377387404441833496 ;  /* 0x3c7bf17011187423 */ /* 0x000fe20000000018 */
[C---:B------:R-:W-:Y:S01]  /*0910*/  FFMA R25, R20.reuse, R25, 0.015377387404441833496 ;  /* 0x3c7bf17014197423 */ /* 0x040fe20000000019 */
[----:B------:R-:W2:Y:S01]  /*0920*/  MUFU.EX2 R19, R19 ;  /* 0x0000001300137308 */ /* 0x000ea20000000800 */
[----:B------:R-:W-:Y:S01]  /*0930*/  FADD R21, R21, 12583039 ;  /* 0x4b40007f15157421 */ /* 0x000fe20000000000 */
[----:B------:R-:W-:Y:S01]  /*0940*/  FFMA R24, R17, R24, -0.1396210789680480957 ;  /* 0xbe0ef8d411187423 */ /* 0x000fe20000000018 */
[----:B------:R-:W-:Y:S01]  /*0950*/  FFMA R25, R20, R25, -0.1396210789680480957 ;  /* 0xbe0ef8d414197423 */ /* 0x000fe20000000019 */
[----:B------:R-:W-:Y:S01]  /*0960*/  FMUL R12, R23, 1.4426950216293334961 ;  /* 0x3fb8aa3b170c7820 */ /* 0x000fe20000400000 */
[----:B------:R-:W-:Y:S01]  /*0970*/  FMUL R22, R22, 1.4426950216293334961 ;  /* 0x3fb8aa3b16167820 */ /* 0x000fe20000400000 */
[----:B------:R-:W-:Y:S01]  /*0980*/  FFMA R17, R17, R24, 1.232995152473449707 ;  /* 0x3f9dd2c911117423 */ /* 0x000fe20000000018 */
[----:B------:R-:W-:Y:S01]  /*0990*/  FFMA R20, R20, R25, 1.232995152473449707 ;  /* 0x3f9dd2c914147423 */ /* 0x000fe20000000019 */
[----:B------:R-:W-:Y:S01]  /*09a0*/  SHF.L.U32 R24, R16, 0x17, RZ ;  /* 0x0000001710187819 */ /* 0x000fe200000006ff */
[----:B------:R-:W-:Y:S01]  /*09b0*/  @!P2 FMUL R7, R7, 0.5 ;  /* 0x3f0000000707a820 */ /* 0x000fe20000400000 */
[----:B-1----:R-:W-:Y:S01]  /*09c0*/  FMUL R16, R17, R15 ;  /* 0x0000000f11107220 */ /* 0x002fe20000400000 */
[----:B------:R-:W-:Y:S01]  /*09d0*/  SHF.L.U32 R25, R21, 0x17, RZ ;  /* 0x0000001715197819 */ /* 0x000fe200000006ff */
[----:B0-----:R-:W-:Y:S01]  /*09e0*/  FMUL R13, R20, R18 ;  /* 0x00000012140d7220 */ /* 0x001fe20000400000 */
[----:B------:R-:W0:Y:S01]  /*09f0*/  MUFU.EX2 R12, R12 ;  /* 0x0000000c000c7308 */ /* 0x000e220000000800 */
[----:B------:R-:W-:Y:S01]  /*0a00*/  FMUL R21, R16, -2 ;  /* 0xc000000010157820 */ /* 0x000fe20000400000 */
[----:B------:R-:W-:Y:S01]  /*0a10*/  FSETP.GEU.AND P3, PT, R22, -126, PT ;  /* 0xc2fc00001600780b */ /* 0x000fe20003f6e000 */
[----:B------:R-:W-:Y:S01]  /*0a20*/  FMUL R23, R13, -2 ;  /* 0xc00000000d177820 */ /* 0x000fe20000400000 */
[----:B--2---:R-:W-:Y:S01]  /*0a30*/  FMUL R19, R24, R19 ;  /* 0x0000001318137220 */ /* 0x004fe20000400000 */
[----:B------:R-:W-:-:S02]  /*0a40*/  FFMA R21, |R2|, R21, R17 ;  /* 0x0000001502157223 */ /* 0x000fc40000000211 */
[C---:B------:R-:W-:Y:S01]  /*0a50*/  FFMA R24, |R5|.reuse, R23, R20 ;  /* 0x0000001705187223 */ /* 0x040fe20000000214 */
[----:B------:R-:W-:Y:S01]  /*0a60*/  FFMA R20, -|R2|, |R2|, -R9 ;  /* 0x4000000202147223 */ /* 0x000fe20000000b09 */
[----:B------:R-:W-:Y:S01]  /*0a70*/  FADD R21, -R16, R21 ;  /* 0x0000001510157221 */ /* 0x000fe20000000100 */
[----:B------:R-:W-:Y:S01]  /*0a80*/  FFMA R9, -|R5|, |R5|, -R14 ;  /* 0x4000000505097223 */ /* 0x000fe20000000b0e */
[----:B------:R-:W-:Y:S01]  /*0a90*/  FADD R24, -R13, R24 ;  /* 0x000000180d187221 */ /* 0x000fe20000000100 */
[----:B------:R-:W-:Y:S01]  /*0aa0*/  FFMA R20, R19, R20, R19 ;  /* 0x0000001413147223 */ /* 0x000fe20000000013 */
[----:B------:R-:W-:Y:S01]  /*0ab0*/  FFMA R21, R15, R21, R16 ;  /* 0x000000150f157223 */ /* 0x000fe20000000010 */
[----:B------:R-:W-:Y:S01]  /*0ac0*/  @!P0 FMUL R2, R2, -2 ;  /* 0xc000000002028820 */ /* 0x000fe20000400000 */
[----:B------:R-:W-:Y:S01]  /*0ad0*/  @!P3 FMUL R22, R22, 0.5 ;  /* 0x3f0000001616b820 */ /* 0x000fe20000400000 */
[----:B------:R-:W-:Y:S01]  /*0ae0*/  FFMA R24, R18, R24, R13 ;  /* 0x0000001812187223 */ /* 0x000fe2000000000d */
[----:B------:R-:W-:Y:S01]  /*0af0*/  FMUL R20, R21, R20 ;  /* 0x0000001415147220 */ /* 0x000fe20000400000 */
[----:B0-----:R-:W-:Y:S01]  /*0b00*/  FMUL R12, R25, R12 ;  /* 0x0000000c190c7220 */ /* 0x001fe20000400000 */
[----:B------:R-:W0:Y:S01]  /*0b10*/  MUFU.EX2 R18, R7 ;  /* 0x0000000700127308 */ /* 0x000e220000000800 */
[----:B------:R-:W1:Y:S02]  /*0b20*/  LDC.64 R14, c[0x0][0x380] ;  /* 0x0000e000ff0e7b82 */ /* 0x000e640000000a00 */
[----:B------:R-:W-:Y:S01]  /*0b30*/  FSEL R19, R20, RZ, !P6 ;  /* 0x000000ff14137208 */ /* 0x000fe20007000000 */
[----:B------:R-:W-:Y:S01]  /*0b40*/  FFMA R9, R12, R9, R12 ;  /* 0x000000090c097223 */ /* 0x000fe2000000000c */
[----:B------:R-:W-:-:S03]  /*0b50*/  FSETP.GEU.AND P6, PT, R5, RZ, PT ;  /* 0x000000ff0500720b */ /* 0x000fc60003fce000 */
[----:B------:R-:W2:Y:S01]  /*0b60*/  MUFU.EX2 R22, R22 ;  /* 0x0000001600167308 */ /* 0x000ea20000000800 */
[----:B------:R-:W-:Y:S01]  /*0b70*/  FMUL R24, R24, R9 ;  /* 0x0000000918187220 */ /* 0x000fe20000400000 */
[----:B------:R-:W-:Y:S01]  /*0b80*/  @!P4 FADD R19, -R19, 2 ;  /* 0x400000001313c421 */ /* 0x000fe20000000100 */
[C---:B------:R-:W-:Y:S01]  /*0b90*/  FSETP.GT.AND P4, PT, |R5|.reuse, 10.05500030517578125, PT ;  /* 0x4120e1480500780b */ /* 0x040fe20003f84200 */
[----:B------:R-:W3:Y:S01]  /*0ba0*/  LDC.64 R8, c[0x0][0x388] ;  /* 0x0000e200ff087b82 */ /* 0x000ee20000000a00 */
[----:B------:R-:W-:Y:S01]  /*0bb0*/  @!P1 FMUL R5, R5, -2 ;  /* 0xc000000005059820 */ /* 0x000fe20000400000 */
[----:B------:R-:W-:Y:S01]  /*0bc0*/  @!P0 FMUL R2, R19, R2 ;  /* 0x0000000213028220 */ /* 0x000fe20000400000 */
[----:B------:R-:W-:Y:S01]  /*0bd0*/  FSEL R24, R24, RZ, !P4 ;  /* 0x000000ff18187208 */ /* 0x000fe20006000000 */
[----:B0-----:R-:W-:Y:S02]  /*0be0*/  @!P2 FMUL R18, R18, R18 ;  /* 0x000000121212a220 */ /* 0x001fe40000400000 */
[----:B------:R-:W-:-:S02]  /*0bf0*/  @!P0 FFMA R19, R10, R2, R19 ;  /* 0x000000020a138223 */ /* 0x000fc40000000013 */
[----:B------:R-:W0:Y:S01]  /*0c00*/  LDC.64 R16, c[0x0][0x390] ;  /* 0x0000e400ff107b82 */ /* 0x000e220000000a00 */
[----:B------:R-:W-:Y:S01]  /*0c10*/  @!P6 FADD R24, -R24, 2 ;  /* 0x400000001818e421 */ /* 0x000fe20000000100 */
[----:B------:R-:W-:Y:S01]  /*0c20*/  FMUL R19, R19, 0.5 ;  /* 0x3f00000013137820 */ /* 0x000fe20000400000 */
[----:B------:R-:W-:Y:S01]  /*0c30*/  FMUL R3, R3, R18 ;  /* 0x0000001203037220 */ /* 0x000fe20000400000 */
[----:B--2---:R-:W-:Y:S01]  /*0c40*/  @!P3 FMUL R22, R22, R22 ;  /* 0x000000161616b220 */ /* 0x004fe20000400000 */
[----:B------:R-:W-:Y:S01]  /*0c50*/  @!P1 FMUL R5, R24, R5 ;  /* 0x0000000518059220 */ /* 0x000fe20000400000 */
[----:B------:R-:W-:Y:S02]  /*0c60*/  FADD R7, -R19, 1 ;  /* 0x3f80000013077421 */ /* 0x000fe40000000100 */
[----:B------:R-:W2:Y:S01]  /*0c70*/  LDC.64 R12, c[0x0][0x398] ;  /* 0x0000e600ff0c7b82 */ /* 0x000ea20000000a00 */
[----:B------:R-:W-:Y:S01]  /*0c80*/  FMUL R22, R22, 0.39894226193428039551 ;  /* 0x3ecc422916167820 */ /* 0x000fe20000400000 */
[----:B------:R-:W-:Y:S01]  /*0c90*/  @!P1 FFMA R24, R11, R5, R24 ;  /* 0x000000050b189223 */ /* 0x000fe20000000018 */
[----:B------:R-:W-:Y:S01]  /*0ca0*/  FMUL R2, R0, R7 ;  /* 0x0000000700027220 */ /* 0x000fe20000400000 */
[----:B-1----:R-:W-:-:S04]  /*0cb0*/  IMAD.WIDE R14, R4, 0x4, R14 ;  /* 0x00000004040e7825 */ /* 0x002fc800078e020e */
[----:B------:R-:W-:Y:S01]  /*0cc0*/  FMUL R5, R22, 16777216 ;  /* 0x4b80000016057820 */ /* 0x000fe20000400000 */
[----:B------:R-:W-:Y:S01]  /*0cd0*/  FMUL R24, R24, 0.5 ;  /* 0x3f00000018187820 */ /* 0x000fe20000400000 */
[----:B---3--:R-:W-:-:S03]  /*0ce0*/  IMAD.WIDE R8, R4, 0x4, R8 ;  /* 0x0000000404087825 */ /* 0x008fc600078e0208 */
[----:B------:R-:W-:Y:S01]  /*0cf0*/  FSEL R11, R5, R22, !P5 ;  /* 0x00000016050b7208 */ /* 0x000fe20006800000 */
[C---:B------:R-:W-:Y:S01]  /*0d00*/  FMUL R5, R24.reuse, R3 ;  /* 0x0000000318057220 */ /* 0x040fe20000400000 */
[----:B------:R-:W-:-:S03]  /*0d10*/  FADD R24, -R24, 1 ;  /* 0x3f80000018187421 */ /* 0x000fc60000000100 */
[----:B------:R-:W-:Y:S01]  /*0d20*/  FFMA R5, R0, R19, -R5 ;  /* 0x0000001300057223 */ /* 0x000fe20000000805 */
[----:B------:R-:W-:Y:S01]  /*0d30*/  FFMA R3, R3, R24, -R2 ;  /* 0x0000001803037223 */ /* 0x000fe20000000802 */
[----:B0-----:R-:W-:-:S04]  /*0d40*/  IMAD.WIDE R16, R4, 0x4, R16 ;  /* 0x0000000404107825 */ /* 0x001fc800078e0210 */
[----:B------:R-:W-:Y:S01]  /*0d50*/  FMUL R11, R6, R11 ;  /* 0x0000000b060b7220 */ /* 0x000fe20000400000 */
[----:B------:R-:W-:Y:S01]  /*0d60*/  STG.E desc[UR4][R14.64], R5 ;  /* 0x000000050e007986 */ /* 0x000fe2000c101904 */
[----:B--2---:R-:W-:-:S03]  /*0d70*/  IMAD.WIDE R12, R4, 0x4, R12 ;  /* 0x00000004040c7825 */ /* 0x004fc600078e020c */
[----:B------:R-:W-:Y:S04]  /*0d80*/  STG.E desc[UR4][R8.64], R3 ;  /* 0x0000000308007986 */ /* 0x000fe8000c101904 */
[----:B------:R-:W-:Y:S04]  /*0d90*/  STG.E desc[UR4][R16.64], R22 ;  /* 0x0000001610007986 */ /* 0x000fe8000c101904 */
[----:B------:R-:W-:Y:S01]  /*0da0*/  STG.E desc[UR4][R12.64], R11 ;  /* 0x0000000b0c007986 */ /* 0x000fe2000c101904 */
[----:B------:R-:W-:Y:S05]  /*0db0*/  EXIT ;  /* 0x000000000000794d */ /* 0x000fea0003800000 */
        .weak           $__internal_0_$__cuda_sm3x_div_rn_noftz_f32_slowpath
        .type           $__internal_0_$__cuda_sm3x_div_rn_noftz_f32_slowpath,@function
        .size           $__internal_0_$__cuda_sm3x_div_rn_noftz_f32_slowpath,(.L_x_14 - $__internal_0_$__cuda_sm3x_div_rn_noftz_f32_slowpath)
$__internal_0_$__cuda_sm3x_div_rn_noftz_f32_slowpath:
[----:B------:R-:W-:Y:S01]  /*0dc0*/  SHF.R.U32.HI R5, RZ, 0x17, R3 ;  /* 0x00000017ff057819 */ /* 0x000fe20000011603 */
[----:B------:R-:W-:Y:S01]  /*0dd0*/  BSSY.RECONVERGENT B1, `(.L_x_2) ;  /* 0x0000064000017945 */ /* 0x000fe20003800200 */
[----:B------:R-:W-:Y:S02]  /*0de0*/  SHF.R.U32.HI R2, RZ, 0x17, R0 ;  /* 0x00000017ff027819 */ /* 0x000fe40000011600 */
[----:B------:R-:W-:Y:S02]  /*0df0*/  LOP3.LUT R7, R5, 0xff, RZ, 0xc0, !PT ;  /* 0x000000ff05077812 */ /* 0x000fe400078ec0ff */
[----:B------:R-:W-:Y:S02]  /*0e00*/  LOP3.LUT R2, R2, 0xff, RZ, 0xc0, !PT ;  /* 0x000000ff02027812 */ /* 0x000fe400078ec0ff */
[----:B------:R-:W-:Y:S02]  /*0e10*/  IADD3 R11, PT, PT, R7, -0x1, RZ ;  /* 0xffffffff070b7810 */ /* 0x000fe40007ffe0ff */
[----:B------:R-:W-:-:S02]  /*0e20*/  IADD3 R10, PT, PT, R2, -0x1, RZ ;  /* 0xffffffff020a7810 */ /* 0x000fc40007ffe0ff */
[----:B------:R-:W-:Y:S02]  /*0e30*/  ISETP.GT.U32.AND P0, PT, R11, 0xfd, PT ;  /* 0x000000fd0b00780c */ /* 0x000fe40003f04070 */
[----:B------:R-:W-:Y:S02]  /*0e40*/  MOV R8, R0 ;  /* 0x0000000000087202 */ /* 0x000fe40000000f00 */
[----:B------:R-:W-:Y:S02]  /*0e50*/  ISETP.GT.U32.OR P0, PT, R10, 0xfd, P0 ;  /* 0x000000fd0a00780c */ /* 0x000fe40000704470 */
[----:B------:R-:W-:-:S11]  /*0e60*/  MOV R9, R3 ;  /* 0x0000000300097202 */ /* 0x000fd60000000f00 */
[----:B------:R-:W-:Y:S01]  /*0e70*/  @!P0 MOV R5, RZ ;  /* 0x000000ff00058202 */ /* 0x000fe20000000f00 */
[----:B------:R-:W-:Y:S06]  /*0e80*/  @!P0 BRA `(.L_x_3) ;  /* 0x00000000005c8947 */ /* 0x000fec0003800000 */
[----:B------:R-:W-:Y:S02]  /*0e90*/  FSETP.GTU.FTZ.AND P0, PT, |R0|, +INF , PT ;  /* 0x7f8000000000780b */ /* 0x000fe40003f1c200 */
[----:B------:R-:W-:-:S04]  /*0ea0*/  FSETP.GTU.FTZ.AND P1, PT, |R3|, +INF , PT ;  /* 0x7f8000000300780b */ /* 0x000fc80003f3c200 */
[----:B------:R-:W-:-:S13]  /*0eb0*/  PLOP3.LUT P0, PT, P0, P1, PT, 0xf8, 0x8f ;  /* 0x00000000008f781c */ /* 0x000fda0000703f70 */
[----:B------:R-:W-:Y:S05]  /*0ec0*/  @P0 BRA `(.L_x_4) ;  /* 0x00000004004c0947 */ /* 0x000fea0003800000 */
[----:B------:R-:W-:-:S13]  /*0ed0*/  LOP3.LUT P0, RZ, R9, 0x7fffffff, R8, 0xc8, !PT ;  /* 0x7fffffff09ff7812 */ /* 0x000fda000780c808 */
[----:B------:R-:W-:Y:S05]  /*0ee0*/  @!P0 BRA `(.L_x_5) ;  /* 0x00000004003c8947 */ /* 0x000fea0003800000 */
[C---:B------:R-:W-:Y:S02]  /*0ef0*/  FSETP.NEU.FTZ.AND P2, PT, |R0|.reuse, +INF , PT ;  /* 0x7f8000000000780b */ /* 0x040fe40003f5d200 */
[----:B------:R-:W-:Y:S02]  /*0f00*/  FSETP.NEU.FTZ.AND P0, PT, |R3|, +INF , PT ;  /* 0x7f8000000300780b */ /* 0x000fe40003f1d200 */
[----:B------:R-:W-:-:S11]  /*0f10*/  FSETP.NEU.FTZ.AND P1, PT, |R0|, +INF , PT ;  /* 0x7f8000000000780b */ /* 0x000fd60003f3d200 */
[----:B------:R-:W-:Y:S05]  /*0f20*/  @!P0 BRA !P2, `(.L_x_5) ;  /* 0x00000004002c8947 */ /* 0x000fea0005000000 */
[----:B------:R-:W-:-:S04]  /*0f30*/  LOP3.LUT P2, RZ, R8, 0x7fffffff, RZ, 0xc0, !PT ;  /* 0x7fffffff08ff7812 */ /* 0x000fc8000784c0ff */
[----:B------:R-:W-:-:S13]  /*0f40*/  PLOP3.LUT P0, PT, P0, P2, PT, 0x2f, 0xf2 ;  /* 0x0000000000f2781c */ /* 0x000fda0000704577 */
[----:B------:R-:W-:Y:S05]  /*0f50*/  @P0 BRA `(.L_x_6) ;  /* 0x0000000400180947 */ /* 0x000fea0003800000 */
[----:B------:R-:W-:-:S04]  /*0f60*/  LOP3.LUT P0, RZ, R9, 0x7fffffff, RZ, 0xc0, !PT ;  /* 0x7fffffff09ff7812 */ /* 0x000fc8000780c0ff */
[----:B------:R-:W-:-:S13]  /*0f70*/  PLOP3.LUT P0, PT, P1, P0, PT, 0x2f, 0xf2 ;  /* 0x0000000000f2781c */ /* 0x000fda0000f00577 */
[----:B------:R-:W-:Y:S05]  /*0f80*/  @P0 BRA `(.L_x_7) ;  /* 0x0000000400000947 */ /* 0x000fea0003800000 */
[----:B------:R-:W-:Y:S02]  /*0f90*/  ISETP.GE.AND P0, PT, R10, RZ, PT ;  /* 0x000000ff0a00720c */ /* 0x000fe40003f06270 */
[----:B------:R-:W-:-:S11]  /*0fa0*/  ISETP.GE.AND P1, PT, R11, RZ, PT ;  /* 0x000000ff0b00720c */ /* 0x000fd60003f26270 */
[----:B------:R-:W-:Y:S01]  /*0fb0*/  @P0 MOV R5, RZ ;  /* 0x000000ff00050202 */ /* 0x000fe20000000f00 */
[----:B------:R-:W-:Y:S01]  /*0fc0*/  @!P0 FFMA R8, R0, 1.84467440737095516160e+19, RZ ;  /* 0x5f80000000088823 */ /* 0x000fe200000000ff */
[----:B------:R-:W-:Y:S01]  /*0fd0*/  @!P0 MOV R5, 0xffffffc0 ;  /* 0xffffffc000058802 */ /* 0x000fe20000000f00 */
[----:B------:R-:W-:-:S03]  /*0fe0*/  @!P1 FFMA R9, R3, 1.84467440737095516160e+19, RZ ;  /* 0x5f80000003099823 */ /* 0x000fc600000000ff */
[----:B------:R-:W-:-:S07]  /*0ff0*/  @!P1 IADD3 R5, PT, PT, R5, 0x40, RZ ;  /* 0x0000004005059810 */ /* 0x000fce0007ffe0ff */
.L_x_3:
[----:B------:R-:W-:Y:S01]  /*1000*/  LEA R10, R7, 0xc0800000, 0x17 ;  /* 0xc0800000070a7811 */ /* 0x000fe200078eb8ff */
[----:B------:R-:W-:Y:S03]  /*1010*/  BSSY.RECONVERGENT B2, `(.L_x_8) ;  /* 0x0000036000027945 */ /* 0x000fe60003800200 */
[----:B------:R-:W-:Y:S02]  /*1020*/  IADD3 R10, PT, PT, -R10, R9, RZ ;  /* 0x000000090a0a7210 */ /* 0x000fe40007ffe1ff */
[----:B------:R-:W-:Y:S02]  /*1030*/  IADD3 R9, PT, PT, R2, -0x7f, RZ ;  /* 0xffffff8102097810 */ /* 0x000fe40007ffe0ff */
[----:B------:R-:W0:Y:S01]  /*1040*/  MUFU.RCP R11, R10 ;  /* 0x0000000a000b7308 */ /* 0x000e220000001000 */
[----:B------:R-:W-:Y:S02]  /*1050*/  FADD.FTZ R13, -R10, -RZ ;  /* 0x800000ff0a0d7221 */ /* 0x000fe40000010100 */
[----:B------:R-:W-:-:S02]  /*1060*/  IMAD R2, R9, -0x800000, R8 ;  /* 0xff80000009027824 */ /* 0x000fc400078e0208 */
[----:B0-----:R-:W-:-:S04]  /*1070*/  FFMA R12, R11, R13, 1 ;  /* 0x3f8000000b0c7423 */ /* 0x001fc8000000000d */
[----:B------:R-:W-:-:S04]  /*1080*/  FFMA R17, R11, R12, R11 ;  /* 0x0000000c0b117223 */ /* 0x000fc8000000000b */
[----:B------:R-:W-:-:S04]  /*1090*/  FFMA R8, R2, R17, RZ ;  /* 0x0000001102087223 */ /* 0x000fc800000000ff */
[----:B------:R-:W-:-:S04]  /*10a0*/  FFMA R11, R13, R8, R2 ;  /* 0x000000080d0b7223 */ /* 0x000fc80000000002 */
[----:B------:R-:W-:Y:S01]  /*10b0*/  FFMA R12, R17, R11, R8 ;  /* 0x0000000b110c7223 */ /* 0x000fe20000000008 */
[----:B------:R-:W-:-:S03]  /*10c0*/  IADD3 R8, PT, PT, R9, 0x7f, -R7 ;  /* 0x0000007f09087810 */ /* 0x000fc60007ffe807 */
[----:B------:R-:W-:Y:S01]  /*10d0*/  FFMA R13, R13, R12, R2 ;  /* 0x0000000c0d0d7223 */ /* 0x000fe20000000002 */
[----:B------:R-:W-:-:S03]  /*10e0*/  IADD3 R8, PT, PT, R8, R5, RZ ;  /* 0x0000000508087210 */ /* 0x000fc60007ffe0ff */
[----:B------:R-:W-:-:S05]  /*10f0*/  FFMA R2, R17, R13, R12 ;  /* 0x0000000d11027223 */ /* 0x000fca000000000c */
[----:B------:R-:W-:-:S04]  /*1100*/  SHF.R.U32.HI R7, RZ, 0x17, R2 ;  /* 0x00000017ff077819 */ /* 0x000fc80000011602 */
[----:B------:R-:W-:-:S04]  /*1110*/  LOP3.LUT R7, R7, 0xff, RZ, 0xc0, !PT ;  /* 0x000000ff07077812 */ /* 0x000fc800078ec0ff */
[----:B------:R-:W-:-:S04]  /*1120*/  IADD3 R9, PT, PT, R7, R8, RZ ;  /* 0x0000000807097210 */ /* 0x000fc80007ffe0ff */
[----:B------:R-:W-:-:S04]  /*1130*/  IADD3 R5, PT, PT, R9, -0x1, RZ ;  /* 0xffffffff09057810 */ /* 0x000fc80007ffe0ff */
[----:B------:R-:W-:-:S13]  /*1140*/  ISETP.GE.U32.AND P0, PT, R5, 0xfe, PT ;  /* 0x000000fe0500780c */ /* 0x000fda0003f06070 */
[----:B------:R-:W-:Y:S05]  /*1150*/  @!P0 BRA `(.L_x_9) ;  /* 0x0000000000808947 */ /* 0x000fea0003800000 */
[----:B------:R-:W-:-:S13]  /*1160*/  ISETP.GT.AND P0, PT, R9, 0xfe, PT ;  /* 0x000000fe0900780c */ /* 0x000fda0003f04270 */
[----:B------:R-:W-:Y:S05]  /*1170*/  @P0 BRA `(.L_x_10) ;  /* 0x00000000006c0947 */ /* 0x000fea0003800000 */
[----:B------:R-:W-:-:S13]  /*1180*/  ISETP.GE.AND P0, PT, R9, 0x1, PT ;  /* 0x000000010900780c */ /* 0x000fda0003f06270 */
[----:B------:R-:W-:Y:S05]  /*1190*/  @P0 BRA `(.L_x_11) ;  /* 0x0000000000740947 */ /* 0x000fea0003800000 */
[----:B------:R-:W-:Y:S02]  /*11a0*/  ISETP.GE.AND P0, PT, R9, -0x18, PT ;  /* 0xffffffe80900780c */ /* 0x000fe40003f06270 */
[----:B------:R-:W-:-:S11]  /*11b0*/  LOP3.LUT R2, R2, 0x80000000, RZ, 0xc0, !PT ;  /* 0x8000000002027812 */ /* 0x000fd600078ec0ff */
[----:B------:R-:W-:Y:S05]  /*11c0*/  @!P0 BRA `(.L_x_11) ;  /* 0x0000000000688947 */ /* 0x000fea0003800000 */
[-CC-:B------:R-:W-:Y:S01]  /*11d0*/  FFMA.RZ R5, R17, R13.reuse, R12.reuse ;  /* 0x0000000d11057223 */ /* 0x180fe2000000c00c */
[----:B------:R-:W-:Y:S01]  /*11e0*/  IADD3 R10, PT, PT, R9, 0x20, RZ ;  /* 0x00000020090a7810 */ /* 0x000fe20007ffe0ff */
[-CC-:B------:R-:W-:Y:S01]  /*11f0*/  FFMA.RM R8, R17, R13.reuse, R12.reuse ;  /* 0x0000000d11087223 */ /* 0x180fe2000000400c */
[----:B------:R-:W-:Y:S02]  /*1200*/  ISETP.NE.AND P2, PT, R9, RZ, PT ;  /* 0x000000ff0900720c */ /* 0x000fe40003f45270 */
[----:B------:R-:W-:Y:S01]  /*1210*/  LOP3.LUT R7, R5, 0x7fffff, RZ, 0xc0, !PT ;  /* 0x007fffff05077812 */ /* 0x000fe200078ec0ff */
[----:B------:R-:W-:Y:S01]  /*1220*/  FFMA.RP R5, R17, R13, R12 ;  /* 0x0000000d11057223 */ /* 0x000fe2000000800c */
[----:B------:R-:W-:Y:S02]  /*1230*/  ISETP.NE.AND P1, PT, R9, RZ, PT ;  /* 0x000000ff0900720c */ /* 0x000fe40003f25270 */
[----:B------:R-:W-:Y:S02]  /*1240*/  LOP3.LUT R7, R7, 0x800000, RZ, 0xfc, !PT ;  /* 0x0080000007077812 */ /* 0x000fe400078efcff */
[----:B------:R-:W-:-:S02]  /*1250*/  IADD3 R9, PT, PT, -R9, RZ, RZ ;  /* 0x000000ff09097210 */ /* 0x000fc40007ffe1ff */
[----:B------:R-:W-:Y:S02]  /*1260*/  SHF.L.U32 R10, R7, R10, RZ ;  /* 0x0000000a070a7219 */ /* 0x000fe400000006ff */
[----:B------:R-:W-:Y:S02]  /*1270*/  FSETP.NEU.FTZ.AND P0, PT, R5, R8, PT ;  /* 0x000000080500720b */ /* 0x000fe40003f1d000 */
[----:B------:R-:W-:Y:S02]  /*1280*/  SEL R8, R9, RZ, P2 ;  /* 0x000000ff09087207 */ /* 0x000fe40001000000 */
[----:B------:R-:W-:Y:S02]  /*1290*/  ISETP.NE.AND P1, PT, R10, RZ, P1 ;  /* 0x000000ff0a00720c */ /* 0x000fe40000f25270 */
[----:B------:R-:W-:Y:S02]  /*12a0*/  SHF.R.U32.HI R8, RZ, R8, R7 ;  /* 0x00000008ff087219 */ /* 0x000fe40000011607 */
[----:B------:R-:W-:-:S02]  /*12b0*/  PLOP3.LUT P0, PT, P0, P1, PT, 0xf8, 0x8f ;  /* 0x00000000008f781c */ /* 0x000fc40000703f70 */
[----:B------:R-:W-:Y:S02]  /*12c0*/  SHF.R.U32.HI R10, RZ, 0x1, R8 ;  /* 0x00000001ff0a7819 */ /* 0x000fe40000011608 */
[----:B------:R-:W-:-:S04]  /*12d0*/  SEL R5, RZ, 0x1, !P0 ;  /* 0x00000001ff057807 */ /* 0x000fc80004000000 */
[----:B------:R-:W-:-:S04]  /*12e0*/  LOP3.LUT R5, R5, 0x1, R10, 0xf8, !PT ;  /* 0x0000000105057812 */ /* 0x000fc800078ef80a */
[----:B------:R-:W-:-:S04]  /*12f0*/  LOP3.LUT R5, R5, R8, RZ, 0xc0, !PT ;  /* 0x0000000805057212 */ /* 0x000fc800078ec0ff */
[----:B------:R-:W-:-:S04]  /*1300*/  IADD3 R5, PT, PT, R10, R5, RZ ;  /* 0x000000050a057210 */ /* 0x000fc80007ffe0ff */
[----:B------:R-:W-:Y:S01]  /*1310*/  LOP3.LUT R2, R5, R2, RZ, 0xfc, !PT ;  /* 0x0000000205027212 */ /* 0x000fe200078efcff */
[----:B------:R-:W-:Y:S06]  /*1320*/  BRA `(.L_x_11) ;  /* 0x0000000000107947 */ /* 0x000fec0003800000 */
.L_x_10:
[----:B------:R-:W-:-:S04]  /*1330*/  LOP3.LUT R2, R2, 0x80000000, RZ, 0xc0, !PT ;  /* 0x8000000002027812 */ /* 0x000fc800078ec0ff */
[----:B------:R-:W-:Y:S01]  /*1340*/  LOP3.LUT R2, R2, 0x7f800000, RZ, 0xfc, !PT ;  /* 0x7f80000002027812 */ /* 0x000fe200078efcff */
[----:B------:R-:W-:Y:S06]  /*1350*/  BRA `(.L_x_11) ;  /* 0x0000000000047947 */ /* 0x000fec0003800000 */
.L_x_9:
[----:B------:R-:W-:-:S07]  /*1360*/  LEA R2, R8, R2, 0x17 ;  /* 0x0000000208027211 */ /* 0x000fce00078eb8ff */
.L_x_11:
[----:B------:R-:W-:Y:S05]  /*1370*/  BSYNC.RECONVERGENT B2 ;  /* 0x0000000000027941 */ /* 0x000fea0003800200 */
.L_x_8:
[----:B------:R-:W-:Y:S05]  /*1380*/  BRA `(.L_x_12) ;  /* 0x0000000000207947 */ /* 0x000fea0003800000 */
.L_x_7:
[----:B------:R-:W-:-:S04]  /*1390*/  LOP3.LUT R2, R9, 0x80000000, R8, 0x48, !PT ;  /* 0x8000000009027812 */ /* 0x000fc800078e4808 */
[----:B------:R-:W-:Y:S01]  /*13a0*/  LOP3.LUT R2, R2, 0x7f800000, RZ, 0xfc, !PT ;  /* 0x7f80000002027812 */ /* 0x000fe200078efcff */
[----:B------:R-:W-:Y:S06]  /*13b0*/  BRA `(.L_x_12) ;  /* 0x0000000000147947 */ /* 0x000fec0003800000 */
.L_x_6:
[----:B------:R-:W-:Y:S01]  /*13c0*/  LOP3.LUT R2, R9, 0x80000000, R8, 0x48, !PT ;  /* 0x8000000009027812 */ /* 0x000fe200078e4808 */
[----:B------:R-:W-:Y:S06]  /*13d0*/  BRA `(.L_x_12) ;  /* 0x00000000000c7947 */ /* 0x000fec0003800000 */
.L_x_5:
[----:B------:R-:W0:Y:S01]  /*13e0*/  MUFU.RSQ R2, -QNAN ;  /* 0xffc0000000027908 */ /* 0x000e220000001400 */
[----:B------:R-:W-:Y:S05]  /*13f0*/  BRA `(.L_x_12) ;  /* 0x0000000000047947 */ /* 0x000fea0003800000 */
.L_x_4:
[----:B------:R-:W-:-:S07]  /*1400*/  FADD.FTZ R2, R0, R3 ;  /* 0x0000000300027221 */ /* 0x000fce0000010000 */
.L_x_12:
[----:B------:R-:W-:Y:S05]  /*1410*/  BSYNC.RECONVERGENT B1 ;  /* 0x0000000000017941 */ /* 0x000fea0003800200 */
.L_x_2:
[----:B------:R-:W-:-:S04]  /*1420*/  HFMA2 R7, -RZ, RZ, 0, 0 ;  /* 0x00000000ff077431 */ /* 0x000fc800000001ff */
[----:B0-----:R-:W-:Y:S05]  /*1430*/  RET.REL.NODEC R6 `(_Z15BlackScholesGPUPfS_S_S_S_S_S_ffi) ;  /* 0xffffffe806f07950 */ /* 0x001fea0003c3ffff */
.L_x_13:
[----:B------:R-:W-:-:S00]  /*1440*/  BRA `(.L_x_13) ;  /* 0xfffffffc00fc7947 */ /* 0x000fc0000383ffff */
[----:B------:R-:W-:-:S00]  /*1450*/  NOP ;  /* 0x0000000000007918 */ /* 0x000fc00000000000 */
        /* <DEDUP_REMOVED lines=10> */
.L_x_14:


//--------------------- .nv.shared.reserved.0     --------------------------
	.section	.nv.shared.reserved.0,"aw",@nobits
	.weak		__nv_reservedSMEM_offset_0_alias
	.size		__nv_reservedSMEM_offset_0_alias, 0, 64
	.other		__nv_reservedSMEM_offset_0_alias,@"STO_CUDA_RESERVED_SHARED STV_DEFAULT"
__nv_reservedSMEM_offset_0_alias:
	.zero		0
	.zero		64


//--------------------- .nv.constant0._Z15BlackScholesGPUPfS_S_S_S_S_S_ffi --------------------------
	.section	.nv.constant0._Z15BlackScholesGPUPfS_S_S_S_S_S_ffi,"a",@progbits
	.sectionflags	@""
	.align	4
.nv.constant0._Z15BlackScholesGPUPfS_S_S_S_S_S_ffi:
	.zero		964


//--------------------- SYMBOLS --------------------------

	.type		.nv.reservedSmem.offset0,@object
	.size		.nv.reservedSmem.offset0,0x4
